	.headerflags	@"EF_CUDA_TEXMODE_UNIFIED EF_CUDA_64BIT_ADDRESS EF_CUDA_ACCELERATORS EF_CUDA_SM90 EF_CUDA_VIRTUAL_SM(EF_CUDA_SM90)"
	.elftype	@"ET_EXEC"


//--------------------- .nv.info                  --------------------------
	.section	.nv.info,"",@"SHT_CUDA_INFO"
	.align	4


	//----- nvinfo : EIATTR_REGCOUNT
	.align		4
        /*0000*/ 	.byte	0x04, 0x2f
        /*0002*/ 	.short	(.L_1 - .L_0)
	.align		4
.L_0:
        /*0004*/ 	.word	index@(triton_poi_fused__unsafe_index_add_convolution_mul_sub_4)
        /*0008*/ 	.word	0x00000038


	//----- nvinfo : EIATTR_MIN_STACK_SIZE
	.align		4
.L_1:
        /*000c*/ 	.byte	0x04, 0x12
        /*000e*/ 	.short	(.L_3 - .L_2)
	.align		4
.L_2:
        /*0010*/ 	.word	index@(triton_poi_fused__unsafe_index_add_convolution_mul_sub_4)
        /*0014*/ 	.word	0x00000000


	//----- nvinfo : EIATTR_FRAME_SIZE
	.align		4
.L_3:
        /*0018*/ 	.byte	0x04, 0x11
        /*001a*/ 	.short	(.L_5 - .L_4)
	.align		4
.L_4:
        /*001c*/ 	.word	index@(triton_poi_fused__unsafe_index_add_convolution_mul_sub_4)
        /*0020*/ 	.word	0x00000000


	//----- nvinfo : EIATTR_MIN_STACK_SIZE
	.align		4
.L_5:
        /*0024*/ 	.byte	0x04, 0x12
        /*0026*/ 	.short	(.L_7 - .L_6)
	.align		4
.L_6:
        /*0028*/ 	.word	index@(triton_poi_fused__unsafe_index_add_convolution_mul_sub_4)
        /*002c*/ 	.word	0x00000000
.L_7:


//--------------------- .nv.info.triton_poi_fused__unsafe_index_add_convolution_mul_sub_4 --------------------------
	.section	.nv.info.triton_poi_fused__unsafe_index_add_convolution_mul_sub_4,"",@"SHT_CUDA_INFO"
	.sectionflags	@""
	.align	4


	//----- nvinfo : EIATTR_CUDA_API_VERSION
	.align		4
        /*0000*/ 	.byte	0x04, 0x37
        /*0002*/ 	.short	(.L_9 - .L_8)
.L_8:
        /*0004*/ 	.word	0x0000007c


	//----- nvinfo : EIATTR_KPARAM_INFO
	.align		4
.L_9:
        /*0008*/ 	.byte	0x04, 0x17
        /*000a*/ 	.short	(.L_11 - .L_10)
.L_10:
        /*000c*/ 	.word	0x00000000
        /*0010*/ 	.short	0x000a
        /*0012*/ 	.short	0x0050
        /*0014*/ 	.byte	0x00, 0xf0, 0x11, 0x00


	//----- nvinfo : EIATTR_KPARAM_INFO
	.align		4
.L_11:
        /*0018*/ 	.byte	0x04, 0x17
        /*001a*/ 	.short	(.L_13 - .L_12)
.L_12:
        /*001c*/ 	.word	0x00000000
        /*0020*/ 	.short	0x0009
        /*0022*/ 	.short	0x0048
        /*0024*/ 	.byte	0x00, 0xf4, 0x21, 0x00


	//----- nvinfo : EIATTR_KPARAM_INFO
	.align		4
.L_13:
        /*0028*/ 	.byte	0x04, 0x17
        /*002a*/ 	.short	(.L_15 - .L_14)
.L_14:
        /*002c*/ 	.word	0x00000000
        /*0030*/ 	.short	0x0008
        /*0032*/ 	.short	0x0040
        /*0034*/ 	.byte	0x00, 0xf4, 0x21, 0x00


	//----- nvinfo : EIATTR_KPARAM_INFO
	.align		4
.L_15:
        /*0038*/ 	.byte	0x04, 0x17
        /*003a*/ 	.short	(.L_17 - .L_16)
.L_16:
        /*003c*/ 	.word	0x00000000
        /*0040*/ 	.short	0x0007
        /*0042*/ 	.short	0x0038
        /*0044*/ 	.byte	0x00, 0xf4, 0x21, 0x00


	//----- nvinfo : EIATTR_KPARAM_INFO
	.align		4
.L_17:
        /*0048*/ 	.byte	0x04, 0x17
        /*004a*/ 	.short	(.L_19 - .L_18)
.L_18:
        /*004c*/ 	.word	0x00000000
        /*0050*/ 	.short	0x0006
        /*0052*/ 	.short	0x0030
        /*0054*/ 	.byte	0x00, 0xf4, 0x21, 0x00


	//----- nvinfo : EIATTR_KPARAM_INFO
	.align		4
.L_19:
        /*0058*/ 	.byte	0x04, 0x17
        /*005a*/ 	.short	(.L_21 - .L_20)
.L_20:
        /*005c*/ 	.word	0x00000000
        /*0060*/ 	.short	0x0005
        /*0062*/ 	.short	0x0028
        /*0064*/ 	.byte	0x00, 0xf4, 0x21, 0x00


	//----- nvinfo : EIATTR_KPARAM_INFO
	.align		4
.L_21:
        /*0068*/ 	.byte	0x04, 0x17
        /*006a*/ 	.short	(.L_23 - .L_22)
.L_22:
        /*006c*/ 	.word	0x00000000
        /*0070*/ 	.short	0x0004
        /*0072*/ 	.short	0x0020
        /*0074*/ 	.byte	0x00, 0xf4, 0x21, 0x00


	//----- nvinfo : EIATTR_KPARAM_INFO
	.align		4
.L_23:
        /*0078*/ 	.byte	0x04, 0x17
        /*007a*/ 	.short	(.L_25 - .L_24)
.L_24:
        /*007c*/ 	.word	0x00000000
        /*0080*/ 	.short	0x0003
        /*0082*/ 	.short	0x0018
        /*0084*/ 	.byte	0x00, 0xf4, 0x21, 0x00


	//----- nvinfo : EIATTR_KPARAM_INFO
	.align		4
.L_25:
        /*0088*/ 	.byte	0x04, 0x17
        /*008a*/ 	.short	(.L_27 - .L_26)
.L_26:
        /*008c*/ 	.word	0x00000000
        /*0090*/ 	.short	0x0002
        /*0092*/ 	.short	0x0010
        /*0094*/ 	.byte	0x00, 0xf4, 0x21, 0x00


	//----- nvinfo : EIATTR_KPARAM_INFO
	.align		4
.L_27:
        /*0098*/ 	.byte	0x04, 0x17
        /*009a*/ 	.short	(.L_29 - .L_28)
.L_28:
        /*009c*/ 	.word	0x00000000
        /*00a0*/ 	.short	0x0001
        /*00a2*/ 	.short	0x0008
        /*00a4*/ 	.byte	0x00, 0xf4, 0x21, 0x00


	//----- nvinfo : EIATTR_KPARAM_INFO
	.align		4
.L_29:
        /*00a8*/ 	.byte	0x04, 0x17
        /*00aa*/ 	.short	(.L_31 - .L_30)
.L_30:
        /*00ac*/ 	.word	0x00000000
        /*00b0*/ 	.short	0x0000
        /*00b2*/ 	.short	0x0000
        /*00b4*/ 	.byte	0x00, 0xf4, 0x21, 0x00


	//----- nvinfo : EIATTR_SPARSE_MMA_MASK
	.align		4
.L_31:
        /*00b8*/ 	.byte	0x03, 0x50
        /*00ba*/ 	.short	0x0000


	//----- nvinfo : EIATTR_MAXREG_COUNT
	.align		4
        /*00bc*/ 	.byte	0x03, 0x1b
        /*00be*/ 	.short	0x00ff


	//----- nvinfo : EIATTR_EXIT_INSTR_OFFSETS
	.align		4
        /*00c0*/ 	.byte	0x04, 0x1c
        /*00c2*/ 	.short	(.L_33 - .L_32)


	//   ....[0]....
.L_32:
        /*00c4*/ 	.word	0x00001590


	//----- nvinfo : EIATTR_REQNTID
	.align		4
.L_33:
        /*00c8*/ 	.byte	0x04, 0x10
        /*00ca*/ 	.short	(.L_35 - .L_34)
.L_34:
        /*00cc*/ 	.word	0x00000080
        /*00d0*/ 	.word	0x00000001
        /*00d4*/ 	.word	0x00000001


	//----- nvinfo : EIATTR_CBANK_PARAM_SIZE
	.align		4
.L_35:
        /*00d8*/ 	.byte	0x03, 0x19
        /*00da*/ 	.short	0x0054


	//----- nvinfo : EIATTR_PARAM_CBANK
	.align		4
        /*00dc*/ 	.byte	0x04, 0x0a
        /*00de*/ 	.short	(.L_37 - .L_36)
	.align		4
.L_36:
        /*00e0*/ 	.word	index@(.nv.constant0.triton_poi_fused__unsafe_index_add_convolution_mul_sub_4)
        /*00e4*/ 	.short	0x0210
        /*00e6*/ 	.short	0x0054


	//----- nvinfo : EIATTR_SW_WAR
	.align		4
.L_37:
        /*00e8*/ 	.byte	0x04, 0x36
        /*00ea*/ 	.short	(.L_39 - .L_38)
.L_38:
        /*00ec*/ 	.word	0x00000008
.L_39:


//--------------------- .nv.callgraph             --------------------------
	.section	.nv.callgraph,"",@"SHT_CUDA_CALLGRAPH"
	.align	4
	.sectionentsize	8
	.align		4
        /*0000*/ 	.word	0x00000000
	.align		4
        /*0004*/ 	.word	0xffffffff
	.align		4
        /*0008*/ 	.word	0x00000000
	.align		4
        /*000c*/ 	.word	0xfffffffe
	.align		4
        /*0010*/ 	.word	0x00000000
	.align		4
        /*0014*/ 	.word	0xfffffffd
	.align		4
        /*0018*/ 	.word	0x00000000
	.align		4
        /*001c*/ 	.word	0xfffffffc


//--------------------- .text.triton_poi_fused__unsafe_index_add_convolution_mul_sub_4 --------------------------
	.section	.text.triton_poi_fused__unsafe_index_add_convolution_mul_sub_4,"ax",@progbits
	.align	128
        .global         triton_poi_fused__unsafe_index_add_convolution_mul_sub_4
        .type           triton_poi_fused__unsafe_index_add_convolution_mul_sub_4,@function
        .size           triton_poi_fused__unsafe_index_add_convolution_mul_sub_4,(.L_x_1 - triton_poi_fused__unsafe_index_add_convolution_mul_sub_4)
        .other          triton_poi_fused__unsafe_index_add_convolution_mul_sub_4,@"STO_CUDA_ENTRY STV_DEFAULT"
triton_poi_fused__unsafe_index_add_convolution_mul_sub_4:
.text.triton_poi_fused__unsafe_index_add_convolution_mul_sub_4:
[----:B------:R-:W-:Y:S01]  /*0000*/  LDC R1, c[0x0][0x28] ;  /* 0x00000a00ff017b82 */ /* 0x000fe20000000800 */
[----:B------:R-:W1:Y:S07]  /*0010*/  S2R R0, SR_TID.X ;  /* 0x0000000000007919 */ /* 0x000e6e0000002100 */
[----:B------:R-:W2:Y:S01]  /*0020*/  LDC.64 R50, c[0x0][0x218] ;  /* 0x00008600ff327b82 */ /* 0x000ea20000000a00 */
[----:B------:R-:W-:Y:S01]  /*0030*/  ULDC.64 UR4, c[0x0][0x208] ;  /* 0x0000820000047ab9 */ /* 0x000fe20000000a00 */
[----:B------:R-:W-:Y:S01]  /*0040*/  ULDC.64 UR6, c[0x0][0x228] ;  /* 0x00008a0000067ab9 */ /* 0x000fe20000000a00 */
[----:B------:R-:W3:Y:S05]  /*0050*/  S2R R9, SR_CTAID.X ;  /* 0x0000000000097919 */ /* 0x000eea0000002500 */
[----:B------:R-:W4:Y:S08]  /*0060*/  LDC.64 R46, c[0x0][0x240] ;  /* 0x00009000ff2e7b82 */ /* 0x000f300000000a00 */
[----:B------:R-:W5:Y:S01]  /*0070*/  LDC.64 R36, c[0x0][0x230] ;  /* 0x00008c00ff247b82 */ /* 0x000f620000000a00 */
[----:B-1----:R-:W-:-:S05]  /*0080*/  IMAD.SHL.U32 R0, R0, 0x4, RZ ;  /* 0x0000000400007824 */ /* 0x002fca00078e00ff */
[----:B------:R-:W-:-:S05]  /*0090*/  LOP3.LUT R0, R0, 0x1fc, RZ, 0xc0, !PT ;  /* 0x000001fc00007812 */ /* 0x000fca00078ec0ff */
[----:B---3--:R-:W-:-:S05]  /*00a0*/  IMAD R0, R9, 0x400, R0 ;  /* 0x0000040009007824 */ /* 0x008fca00078e0200 */
[----:B------:R-:W-:-:S04]  /*00b0*/  SHF.R.S32.HI R3, RZ, 0x1f, R0 ;  /* 0x0000001fff037819 */ /* 0x000fc80000011400 */
[----:B------:R-:W-:-:S04]  /*00c0*/  LEA.HI R4, R3, R0, RZ, 0x6 ;  /* 0x0000000003047211 */ /* 0x000fc800078f30ff */
[----:B------:R-:W-:-:S04]  /*00d0*/  SHF.R.S32.HI R23, RZ, 0x6, R4 ;  /* 0x00000006ff177819 */ /* 0x000fc80000011404 */
[----:B------:R-:W-:-:S04]  /*00e0*/  LEA.HI R2, R23, R23, RZ, 0x6 ;  /* 0x0000001717027211 */ /* 0x000fc800078f30ff */
[----:B------:R-:W-:-:S04]  /*00f0*/  LOP3.LUT R2, R2, 0xffffffc0, RZ, 0xc0, !PT ;  /* 0xffffffc002027812 */ /* 0x000fc800078ec0ff */
[----:B------:R-:W-:Y:S02]  /*0100*/  IADD3 R23, R23, -R2, RZ ;  /* 0x8000000217177210 */ /* 0x000fe40007ffe0ff */
[----:B------:R-:W1:Y:S03]  /*0110*/  LDC.64 R2, c[0x0][0x220] ;  /* 0x00008800ff027b82 */ /* 0x000e660000000a00 */
[----:B--2---:R-:W-:Y:S01]  /*0120*/  IMAD.WIDE R6, R23, 0x8, R50 ;  /* 0x0000000817067825 */ /* 0x004fe200078e0232 */
[----:B------:R-:W-:-:S05]  /*0130*/  LOP3.LUT R35, R4, 0xffffffc0, RZ, 0xc0, !PT ;  /* 0xffffffc004237812 */ /* 0x000fca00078ec0ff */
[----:B------:R-:W2:Y:S01]  /*0140*/  LDG.E.EL.64 R6, desc[UR4][R6.64] ;  /* 0x0000000406067981 */ /* 0x000ea2000c2e1b00 */
[----:B----4-:R-:W-:-:S04]  /*0150*/  IMAD.WIDE R4, R23, 0x8, R46 ;  /* 0x0000000817047825 */ /* 0x010fc800078e022e */
[----:B------:R-:W-:Y:S02]  /*0160*/  IMAD.IADD R35, R0, 0x1, -R35 ;  /* 0x0000000100237824 */ /* 0x000fe400078e0a23 */
[----:B------:R-:W3:Y:S02]  /*0170*/  LDG.E.EL.64 R4, desc[UR4][R4.64] ;  /* 0x0000000404047981 */ /* 0x000ee4000c2e1b00 */
[----:B-1----:R-:W-:-:S06]  /*0180*/  IMAD.WIDE R16, R35, 0x8, R2 ;  /* 0x0000000823107825 */ /* 0x002fcc00078e0202 */
[----:B------:R-:W4:Y:S01]  /*0190*/  LDG.E.EL.128 R16, desc[UR4][R16.64] ;  /* 0x0000000410107981 */ /* 0x000f22000c2e1d00 */
[----:B-----5:R-:W-:-:S06]  /*01a0*/  IMAD.WIDE R12, R35, 0x8, R36 ;  /* 0x00000008230c7825 */ /* 0x020fcc00078e0224 */
[----:B------:R-:W5:Y:S01]  /*01b0*/  LDG.E.EL.128 R12, desc[UR4][R12.64] ;  /* 0x000000040c0c7981 */ /* 0x000f62000c2e1d00 */
[----:B------:R-:W-:Y:S02]  /*01c0*/  SHF.R.S32.HI R21, RZ, 0x15, R9 ;  /* 0x00000015ff157819 */ /* 0x000fe40000011409 */
[----:B------:R-:W-:Y:S02]  /*01d0*/  IADD3 R8, R0, 0x2, RZ ;  /* 0x0000000200087810 */ /* 0x000fe40007ffe0ff */
[----:B------:R-:W-:-:S04]  /*01e0*/  SGXT R21, R21, 0x1 ;  /* 0x000000011515781a */ /* 0x000fc80000000200 */
[----:B------:R-:W-:-:S04]  /*01f0*/  LEA.HI R9, R21, R8, RZ, 0x6 ;  /* 0x0000000815097211 */ /* 0x000fc800078f30ff */
[----:B------:R-:W-:-:S05]  /*0200*/  LOP3.LUT R9, R9, 0xffffffc0, RZ, 0xc0, !PT ;  /* 0xffffffc009097812 */ /* 0x000fca00078ec0ff */
[----:B------:R-:W-:-:S04]  /*0210*/  IMAD.IADD R31, R8, 0x1, -R9 ;  /* 0x00000001081f7824 */ /* 0x000fc800078e0a09 */
[----:B------:R-:W-:Y:S01]  /*0220*/  IMAD.WIDE R8, R31, 0x8, R2 ;  /* 0x000000081f087825 */ /* 0x000fe200078e0202 */
[----:B------:R-:W-:Y:S01]  /*0230*/  IADD3 R20, R0, 0x200, RZ ;  /* 0x0000020000147810 */ /* 0x000fe20007ffe0ff */
[----:B------:R-:W1:Y:S04]  /*0240*/  LDC.64 R2, c[0x0][0x248] ;  /* 0x00009200ff027b82 */ /* 0x000e680000000a00 */
[----:B------:R-:W5:Y:S01]  /*0250*/  LDG.E.EL.128 R8, desc[UR4][R8.64] ;  /* 0x0000000408087981 */ /* 0x000f62000c2e1d00 */
[----:B------:R-:W-:-:S04]  /*0260*/  LEA.HI R22, R21, R20, RZ, 0x6 ;  /* 0x0000001415167211 */ /* 0x000fc800078f30ff */
[----:B------:R-:W-:-:S04]  /*0270*/  SHF.R.S32.HI R22, RZ, 0x6, R22 ;  /* 0x00000006ff167819 */ /* 0x000fc80000011416 */
[----:B------:R-:W-:-:S04]  /*0280*/  LEA.HI R24, R22, R22, RZ, 0x6 ;  /* 0x0000001616187211 */ /* 0x000fc800078f30ff */
[----:B------:R-:W-:-:S05]  /*0290*/  LOP3.LUT R25, R24, 0xffffffc0, RZ, 0xc0, !PT ;  /* 0xffffffc018197812 */ /* 0x000fca00078ec0ff */
[----:B------:R-:W-:Y:S02]  /*02a0*/  IMAD.IADD R29, R22, 0x1, -R25 ;  /* 0x00000001161d7824 */ /* 0x000fe400078e0a19 */
[----:B-1----:R-:W-:-:S04]  /*02b0*/  IMAD.WIDE R22, R23, 0x4, R2 ;  /* 0x0000000417167825 */ /* 0x002fc800078e0202 */
[----:B------:R-:W-:-:S04]  /*02c0*/  IMAD.WIDE R50, R29, 0x8, R50 ;  /* 0x000000081d327825 */ /* 0x000fc800078e0232 */
[C---:B------:R-:W-:Y:S02]  /*02d0*/  IMAD.WIDE R46, R29.reuse, 0x8, R46 ;  /* 0x000000081d2e7825 */ /* 0x040fe400078e022e */
[----:B------:R-:W5:Y:S02]  /*02e0*/  LDG.E.EL.64 R50, desc[UR4][R50.64] ;  /* 0x0000000432327981 */ /* 0x000f64000c2e1b00 */
[----:B------:R-:W-:Y:S02]  /*02f0*/  IMAD.WIDE R28, R29, 0x4, R2 ;  /* 0x000000041d1c7825 */ /* 0x000fe400078e0202 */
[----:B------:R1:W5:Y:S04]  /*0300*/  LDG.E.EL R3, desc[UR4][R22.64] ;  /* 0x0000000416037981 */ /* 0x000368000c2e1900 */
[----:B------:R1:W5:Y:S04]  /*0310*/  LDG.E.EL R2, desc[UR4][R28.64] ;  /* 0x000000041c027981 */ /* 0x000368000c2e1900 */
[----:B------:R-:W5:Y:S01]  /*0320*/  LDG.E.EL.64 R46, desc[UR4][R46.64] ;  /* 0x000000042e2e7981 */ /* 0x000f62000c2e1b00 */
[----:B--2---:R-:W-:-:S04]  /*0330*/  SHF.R.U32.HI R27, RZ, 0x19, R7 ;  /* 0x00000019ff1b7819 */ /* 0x004fc80000011607 */
[----:B------:R-:W-:-:S04]  /*0340*/  LOP3.LUT R27, R27, 0x40, RZ, 0xc0, !PT ;  /* 0x000000401b1b7812 */ /* 0x000fc800078ec0ff */
[----:B------:R-:W-:Y:S02]  /*0350*/  IADD3 R32, P0, R6, R27, RZ ;  /* 0x0000001b06207210 */ /* 0x000fe40007f1e0ff */
[----:B---3--:R-:W-:Y:S02]  /*0360*/  SHF.R.U32.HI R6, RZ, 0x19, R5 ;  /* 0x00000019ff067819 */ /* 0x008fe40000011605 */
[----:B------:R-:W-:Y:S02]  /*0370*/  IADD3.X R25, RZ, R7, RZ, P0, !PT ;  /* 0x00000007ff197210 */ /* 0x000fe400007fe4ff */
[----:B------:R-:W-:-:S04]  /*0380*/  LOP3.LUT R7, R6, 0x40, RZ, 0xc0, !PT ;  /* 0x0000004006077812 */ /* 0x000fc800078ec0ff */
[----:B------:R-:W-:Y:S02]  /*0390*/  IADD3 R24, P0, R4, R7, RZ ;  /* 0x0000000704187210 */ /* 0x000fe40007f1e0ff */
[----:B----4-:R-:W-:-:S03]  /*03a0*/  SHF.R.U32.HI R7, RZ, 0x17, R17 ;  /* 0x00000017ff077819 */ /* 0x010fc60000011611 */
[----:B------:R-:W-:Y:S01]  /*03b0*/  IMAD.X R27, RZ, RZ, R5, P0 ;  /* 0x000000ffff1b7224 */ /* 0x000fe200000e0605 */
[C---:B------:R-:W-:Y:S02]  /*03c0*/  LEA R4, P0, R16.reuse, UR6, 0x2 ;  /* 0x0000000610047c11 */ /* 0x040fe4000f8010ff */
[----:B------:R-:W-:Y:S02]  /*03d0*/  LOP3.LUT R7, R7, 0x100, RZ, 0xc0, !PT ;  /* 0x0000010007077812 */ /* 0x000fe400078ec0ff */
[----:B------:R-:W-:Y:S02]  /*03e0*/  LEA.HI.X R5, R16, UR7, R17, 0x2, P0 ;  /* 0x0000000710057c11 */ /* 0x000fe400080f1411 */
[----:B------:R-:W-:Y:S02]  /*03f0*/  IADD3 R7, P0, R7, R4, RZ ;  /* 0x0000000407077210 */ /* 0x000fe40007f1e0ff */
[C---:B------:R-:W-:Y:S02]  /*0400*/  SHF.L.U64.HI R30, R32.reuse, 0x8, R25 ;  /* 0x00000008201e7819 */ /* 0x040fe40000010219 */
[----:B------:R-:W-:-:S02]  /*0410*/  SHF.L.U32 R32, R32, 0x8, RZ ;  /* 0x0000000820207819 */ /* 0x000fc400000006ff */
[C---:B------:R-:W-:Y:S02]  /*0420*/  LEA.HI R6, R21.reuse, R20, RZ, 0xc ;  /* 0x0000001415067211 */ /* 0x040fe400078f60ff */
[----:B------:R-:W-:Y:S01]  /*0430*/  LEA.HI R4, R21, R0, RZ, 0xc ;  /* 0x0000000015047211 */ /* 0x000fe200078f60ff */
[----:B------:R-:W-:Y:S01]  /*0440*/  IMAD.X R5, RZ, RZ, R5, P0 ;  /* 0x000000ffff057224 */ /* 0x000fe200000e0605 */
[----:B------:R-:W-:Y:S02]  /*0450*/  SHF.R.U32.HI R21, RZ, 0x17, R19 ;  /* 0x00000017ff157819 */ /* 0x000fe40000011613 */
[----:B------:R-:W-:Y:S02]  /*0460*/  IADD3 R26, P0, R32, R7, RZ ;  /* 0x00000007201a7210 */ /* 0x000fe40007f1e0ff */
[----:B------:R-:W-:Y:S02]  /*0470*/  LEA R16, P1, R18, UR6, 0x2 ;  /* 0x0000000612107c11 */ /* 0x000fe4000f8210ff */
[----:B------:R-:W-:-:S02]  /*0480*/  LOP3.LUT R21, R21, 0x100, RZ, 0xc0, !PT ;  /* 0x0000010015157812 */ /* 0x000fc400078ec0ff */
[----:B-1----:R-:W-:Y:S01]  /*0490*/  SHF.L.U64.HI R22, R24, 0x8, R27 ;  /* 0x0000000818167819 */ /* 0x002fe2000001021b */
[----:B------:R-:W-:Y:S01]  /*04a0*/  IMAD.X R27, R30, 0x1, R5, P0 ;  /* 0x000000011e1b7824 */ /* 0x000fe200000e0605 */
[----:B------:R-:W-:Y:S02]  /*04b0*/  LEA.HI.X R23, R18, UR7, R19, 0x2, P1 ;  /* 0x0000000712177c11 */ /* 0x000fe400088f1413 */
[----:B------:R-:W-:-:S04]  /*04c0*/  IADD3 R21, P0, R21, R16, RZ ;  /* 0x0000001015157210 */ /* 0x000fc80007f1e0ff */
[----:B------:R-:W-:Y:S02]  /*04d0*/  IADD3.X R23, RZ, R23, RZ, P0, !PT ;  /* 0x00000017ff177210 */ /* 0x000fe400007fe4ff */
[----:B0-----:R-:W-:Y:S02]  /*04e0*/  IADD3 R28, P0, R21, R32, RZ ;  /* 0x00000020151c7210 */ /* 0x001fe40007f1e0ff */
[----:B------:R-:W-:Y:S02]  /*04f0*/  LOP3.LUT R20, R4, 0xfffff000, RZ, 0xc0, !PT ;  /* 0xfffff00004147812 */ /* 0x000fe400078ec0ff */
[----:B------:R-:W-:Y:S02]  /*0500*/  SHF.L.U32 R24, R24, 0x8, RZ ;  /* 0x0000000818187819 */ /* 0x000fe400000006ff */
[----:B------:R-:W-:Y:S02]  /*0510*/  IADD3.X R29, R23, R30, RZ, P0, !PT ;  /* 0x0000001e171d7210 */ /* 0x000fe400007fe4ff */
[----:B-----5:R-:W-:Y:S01]  /*0520*/  LEA R38, P0, R12, UR6, 0x2 ;  /* 0x000000060c267c11 */ /* 0x020fe2000f8010ff */
[----:B------:R-:W-:Y:S01]  /*0530*/  IMAD.WIDE R26, R20, 0x4, R26 ;  /* 0x00000004141a7825 */ /* 0x000fe200078e021a */
[----:B------:R-:W-:-:S02]  /*0540*/  IADD3 R18, P1, R24, R7, RZ ;  /* 0x0000000718127210 */ /* 0x000fc40007f3e0ff */
[--C-:B------:R-:W-:Y:S02]  /*0550*/  SHF.R.U32.HI R25, RZ, 0x17, R13.reuse ;  /* 0x00000017ff197819 */ /* 0x100fe4000001160d */
[----:B------:R-:W-:Y:S01]  /*0560*/  LEA.HI.X R40, R12, UR7, R13, 0x2, P0 ;  /* 0x000000070c287c11 */ /* 0x000fe200080f140d */
[----:B------:R0:W2:Y:S01]  /*0570*/  LDG.E.EL R41, desc[UR4][R26.64] ;  /* 0x000000041a297981 */ /* 0x0000a2000c2e1900 */
[----:B------:R-:W-:Y:S01]  /*0580*/  IADD3 R16, P2, R24, R21, RZ ;  /* 0x0000001518107210 */ /* 0x000fe20007f5e0ff */
[----:B------:R-:W1:Y:S01]  /*0590*/  LDC.64 R12, c[0x0][0x238] ;  /* 0x00008e00ff0c7b82 */ /* 0x000e620000000a00 */
[----:B------:R-:W-:Y:S01]  /*05a0*/  IMAD.X R19, R22, 0x1, R5, P1 ;  /* 0x0000000116137824 */ /* 0x000fe200008e0605 */
[----:B------:R-:W-:Y:S01]  /*05b0*/  LOP3.LUT R25, R25, 0x100, RZ, 0xc0, !PT ;  /* 0x0000010019197812 */ /* 0x000fe200078ec0ff */
[----:B------:R-:W-:Y:S01]  /*05c0*/  IMAD.WIDE R28, R20, 0x4, R28 ;  /* 0x00000004141c7825 */ /* 0x000fe200078e021c */
[----:B------:R-:W-:Y:S02]  /*05d0*/  LEA R39, P1, R14, UR6, 0x2 ;  /* 0x000000060e277c11 */ /* 0x000fe4000f8210ff */
[----:B0-----:R-:W-:Y:S01]  /*05e0*/  SHF.R.U32.HI R26, RZ, 0x17, R15 ;  /* 0x00000017ff1a7819 */ /* 0x001fe2000001160f */
[----:B------:R-:W-:-:S02]  /*05f0*/  IMAD.X R17, R22, 0x1, R23, P2 ;  /* 0x0000000116117824 */ /* 0x000fc400010e0617 */
[----:B------:R-:W-:Y:S01]  /*0600*/  IMAD.WIDE R18, R20, 0x4, R18 ;  /* 0x0000000414127825 */ /* 0x000fe200078e0212 */
[----:B------:R-:W-:Y:S01]  /*0610*/  LOP3.LUT R26, R26, 0x100, RZ, 0xc0, !PT ;  /* 0x000001001a1a7812 */ /* 0x000fe200078ec0ff */
[----:B------:R0:W3:Y:S01]  /*0620*/  LDG.E.EL R28, desc[UR4][R28.64] ;  /* 0x000000041c1c7981 */ /* 0x0000e2000c2e1900 */
[----:B------:R-:W-:Y:S01]  /*0630*/  IADD3 R27, P0, R25, R38, RZ ;  /* 0x00000026191b7210 */ /* 0x000fe20007f1e0ff */
[----:B------:R-:W-:Y:S01]  /*0640*/  IMAD.WIDE R16, R20, 0x4, R16 ;  /* 0x0000000414107825 */ /* 0x000fe200078e0210 */
[----:B------:R-:W-:Y:S01]  /*0650*/  LEA.HI.X R14, R14, UR7, R15, 0x2, P1 ;  /* 0x000000070e0e7c11 */ /* 0x000fe200088f140f */
[----:B------:R4:W5:Y:S01]  /*0660*/  LDG.E.EL R33, desc[UR4][R18.64] ;  /* 0x0000000412217981 */ /* 0x000962000c2e1900 */
[----:B------:R-:W-:Y:S02]  /*0670*/  IADD3.X R25, RZ, R40, RZ, P0, !PT ;  /* 0x00000028ff197210 */ /* 0x000fe400007fe4ff */
[----:B------:R-:W-:Y:S01]  /*0680*/  IADD3 R44, P0, R27, R32, RZ ;  /* 0x000000201b2c7210 */ /* 0x000fe20007f1e0ff */
[----:B------:R4:W2:Y:S01]  /*0690*/  LDG.E.EL R34, desc[UR4][R16.64] ;  /* 0x0000000410227981 */ /* 0x0008a2000c2e1900 */
[----:B0-----:R-:W-:-:S02]  /*06a0*/  IADD3 R29, P1, R26, R39, RZ ;  /* 0x000000271a1d7210 */ /* 0x001fc40007f3e0ff */
[----:B----4-:R-:W-:Y:S01]  /*06b0*/  IADD3 R18, P2, R24, R27, RZ ;  /* 0x0000001b18127210 */ /* 0x010fe20007f5e0ff */
[----:B------:R-:W-:-:S03]  /*06c0*/  IMAD.WIDE R16, R31, 0x8, R36 ;  /* 0x000000081f107825 */ /* 0x000fc600078e0224 */
[----:B------:R-:W-:Y:S01]  /*06d0*/  IADD3.X R19, R22, R25, RZ, P2, !PT ;  /* 0x0000001916137210 */ /* 0x000fe200017fe4ff */
[----:B------:R-:W-:Y:S01]  /*06e0*/  IMAD.X R31, RZ, RZ, R14, P1 ;  /* 0x000000ffff1f7224 */ /* 0x000fe200008e060e */
[----:B------:R-:W-:Y:S01]  /*06f0*/  IADD3 R38, P1, R24, R29, RZ ;  /* 0x0000001d18267210 */ /* 0x000fe20007f3e0ff */
[----:B------:R-:W-:Y:S01]  /*0700*/  IMAD.X R45, R25, 0x1, R30, P0 ;  /* 0x00000001192d7824 */ /* 0x000fe200000e061e */
[----:B------:R-:W-:Y:S01]  /*0710*/  IADD3 R42, P0, R29, R32, RZ ;  /* 0x000000201d2a7210 */ /* 0x000fe20007f1e0ff */
[----:B------:R-:W-:-:S04]  /*0720*/  IMAD.WIDE R18, R20, 0x4, R18 ;  /* 0x0000000414127825 */ /* 0x000fc800078e0212 */
[----:B------:R-:W-:Y:S01]  /*0730*/  IMAD.X R39, R22, 0x1, R31, P1 ;  /* 0x0000000116277824 */ /* 0x000fe200008e061f */
[----:B------:R-:W-:Y:S01]  /*0740*/  IADD3.X R43, R31, R30, RZ, P0, !PT ;  /* 0x0000001e1f2b7210 */ /* 0x000fe200007fe4ff */
[----:B-1----:R-:W-:Y:S01]  /*0750*/  IMAD.WIDE R12, R35, 0x4, R12 ;  /* 0x00000004230c7825 */ /* 0x002fe200078e020c */
[----:B------:R0:W5:Y:S01]  /*0760*/  LDG.E.EL R36, desc[UR4][R18.64] ;  /* 0x0000000412247981 */ /* 0x000162000c2e1900 */
[----:B------:R-:W-:Y:S02]  /*0770*/  SHF.R.U32.HI R35, RZ, 0x17, R9 ;  /* 0x00000017ff237819 */ /* 0x000fe40000011609 */
[C---:B------:R-:W-:Y:S02]  /*0780*/  IMAD.WIDE R38, R20.reuse, 0x4, R38 ;  /* 0x0000000414267825 */ /* 0x040fe400078e0226 */
[----:B------:R-:W4:Y:S02]  /*0790*/  LDG.E.EL.128 R12, desc[UR4][R12.64] ;  /* 0x000000040c0c7981 */ /* 0x000f24000c2e1d00 */
[C---:B------:R-:W-:Y:S01]  /*07a0*/  IMAD.WIDE R44, R20.reuse, 0x4, R44 ;  /* 0x00000004142c7825 */ /* 0x040fe200078e022c */
[----:B------:R-:W-:Y:S01]  /*07b0*/  LOP3.LUT R35, R35, 0x100, RZ, 0xc0, !PT ;  /* 0x0000010023237812 */ /* 0x000fe200078ec0ff */
[----:B------:R-:W2:Y:S02]  /*07c0*/  LDG.E.EL R39, desc[UR4][R38.64] ;  /* 0x0000000426277981 */ /* 0x000ea4000c2e1900 */
[----:B------:R-:W-:Y:S01]  /*07d0*/  IMAD.WIDE R42, R20, 0x4, R42 ;  /* 0x00000004142a7825 */ /* 0x000fe200078e022a */
[C---:B0-----:R-:W-:Y:S01]  /*07e0*/  LEA R18, P0, R8.reuse, UR6, 0x2 ;  /* 0x0000000608127c11 */ /* 0x041fe2000f8010ff */
[----:B------:R-:W3:Y:S03]  /*07f0*/  LDG.E.EL R26, desc[UR4][R44.64] ;  /* 0x000000042c1a7981 */ /* 0x000ee6000c2e1900 */
[----:B------:R-:W-:Y:S01]  /*0800*/  LEA.HI.X R9, R8, UR7, R9, 0x2, P0 ;  /* 0x0000000708097c11 */ /* 0x000fe200080f1409 */
[----:B------:R-:W3:Y:S01]  /*0810*/  LDG.E.EL R37, desc[UR4][R42.64] ;  /* 0x000000042a257981 */ /* 0x000ee2000c2e1900 */
[----:B------:R-:W-:-:S03]  /*0820*/  IADD3 R35, P0, R35, R18, RZ ;  /* 0x0000001223237210 */ /* 0x000fc60007f1e0ff */
[----:B------:R-:W3:Y:S01]  /*0830*/  LDG.E.EL.128 R16, desc[UR4][R16.64] ;  /* 0x0000000410107981 */ /* 0x000ee2000c2e1d00 */
[----:B-----5:R-:W-:-:S04]  /*0840*/  FADD R8, -R33, R36 ;  /* 0x0000002421087221 */ /* 0x020fc80000000100 */
[----:B----4-:R-:W-:Y:S01]  /*0850*/  FFMA R8, R12, R8, R33 ;  /* 0x000000080c087223 */ /* 0x010fe20000000021 */
[----:B------:R-:W-:Y:S02]  /*0860*/  IADD3.X R33, RZ, R9, RZ, P0, !PT ;  /* 0x00000009ff217210 */ /* 0x000fe400007fe4ff */
[----:B------:R-:W-:Y:S01]  /*0870*/  IADD3 R40, P0, R35, R32, RZ ;  /* 0x0000002023287210 */ /* 0x000fe20007f1e0ff */
[----:B--2---:R-:W-:Y:S01]  /*0880*/  FADD R9, -R34, R39 ;  /* 0x0000002722097221 */ /* 0x004fe20000000100 */
[----:B---3--:R-:W-:-:S03]  /*0890*/  FADD R26, -R41, R26 ;  /* 0x0000001a291a7221 */ /* 0x008fc60000000100 */
[----:B------:R-:W-:Y:S01]  /*08a0*/  FFMA R9, R13, R9, R34 ;  /* 0x000000090d097223 */ /* 0x000fe20000000022 */
[----:B------:R-:W-:Y:S01]  /*08b0*/  FADD R37, -R28, R37 ;  /* 0x000000251c257221 */ /* 0x000fe20000000100 */
[----:B------:R-:W-:Y:S01]  /*08c0*/  FFMA R26, R12, R26, R41 ;  /* 0x0000001a0c1a7223 */ /* 0x000fe20000000029 */
[----:B------:R-:W-:Y:S01]  /*08d0*/  IMAD.X R41, R33, 0x1, R30, P0 ;  /* 0x0000000121297824 */ /* 0x000fe200000e061e */
[--C-:B------:R-:W-:Y:S01]  /*08e0*/  SHF.R.U32.HI R34, RZ, 0x17, R17.reuse ;  /* 0x00000017ff227819 */ /* 0x100fe20000011611 */
[----:B------:R-:W-:Y:S01]  /*08f0*/  FFMA R28, R13, R37, R28 ;  /* 0x000000250d1c7223 */ /* 0x000fe2000000001c */
[----:B------:R-:W-:Y:S02]  /*0900*/  LEA R37, P0, R16, UR6, 0x2 ;  /* 0x0000000610257c11 */ /* 0x000fe4000f8010ff */
[----:B------:R-:W-:Y:S02]  /*0910*/  LOP3.LUT R34, R34, 0x100, RZ, 0xc0, !PT ;  /* 0x0000010022227812 */ /* 0x000fe400078ec0ff */
[----:B------:R-:W-:-:S02]  /*0920*/  LEA.HI.X R36, R16, UR7, R17, 0x2, P0 ;  /* 0x0000000710247c11 */ /* 0x000fc400080f1411 */
[C---:B------:R-:W-:Y:S02]  /*0930*/  LEA R39, P0, R10.reuse, UR6, 0x2 ;  /* 0x000000060a277c11 */ /* 0x040fe4000f8010ff */
[----:B------:R-:W-:Y:S02]  /*0940*/  IADD3 R17, P1, R34, R37, RZ ;  /* 0x0000002522117210 */ /* 0x000fe40007f3e0ff */
[--C-:B------:R-:W-:Y:S02]  /*0950*/  LEA.HI.X R43, R10, UR7, R11.reuse, 0x2, P0 ;  /* 0x000000070a2b7c11 */ /* 0x100fe400080f140b */
[----:B------:R-:W-:Y:S02]  /*0960*/  IADD3.X R37, RZ, R36, RZ, P1, !PT ;  /* 0x00000024ff257210 */ /* 0x000fe40000ffe4ff */
[----:B------:R-:W-:Y:S02]  /*0970*/  IADD3 R10, P0, R17, R32, RZ ;  /* 0x00000020110a7210 */ /* 0x000fe40007f1e0ff */
[----:B------:R-:W-:-:S03]  /*0980*/  SHF.R.U32.HI R16, RZ, 0x17, R11 ;  /* 0x00000017ff107819 */ /* 0x000fc6000001160b */
[----:B------:R-:W-:Y:S02]  /*0990*/  IMAD.X R11, R37, 0x1, R30, P0 ;  /* 0x00000001250b7824 */ /* 0x000fe400000e061e */
[----:B------:R-:W-:-:S04]  /*09a0*/  IMAD.WIDE R40, R20, 0x4, R40 ;  /* 0x0000000414287825 */ /* 0x000fc800078e0228 */
[----:B------:R-:W-:Y:S01]  /*09b0*/  IMAD.WIDE R10, R20, 0x4, R10 ;  /* 0x00000004140a7825 */ /* 0x000fe200078e020a */
[----:B------:R0:W2:Y:S05]  /*09c0*/  LDG.E.EL R49, desc[UR4][R40.64] ;  /* 0x0000000428317981 */ /* 0x0000aa000c2e1900 */
[----:B------:R-:W2:Y:S01]  /*09d0*/  LDG.E.EL R10, desc[UR4][R10.64] ;  /* 0x000000040a0a7981 */ /* 0x000ea2000c2e1900 */
[----:B------:R-:W-:Y:S02]  /*09e0*/  LOP3.LUT R16, R16, 0x100, RZ, 0xc0, !PT ;  /* 0x0000010010107812 */ /* 0x000fe400078ec0ff */
[----:B------:R-:W-:Y:S02]  /*09f0*/  SHF.R.U32.HI R45, RZ, 0x17, R19 ;  /* 0x00000017ff2d7819 */ /* 0x000fe40000011613 */
[----:B------:R-:W-:-:S02]  /*0a00*/  IADD3 R39, P0, R16, R39, RZ ;  /* 0x0000002710277210 */ /* 0x000fc40007f1e0ff */
[C---:B------:R-:W-:Y:S02]  /*0a10*/  LEA R16, P1, R18.reuse, UR6, 0x2 ;  /* 0x0000000612107c11 */ /* 0x040fe4000f8210ff */
[----:B------:R-:W-:Y:S02]  /*0a20*/  LOP3.LUT R45, R45, 0x100, RZ, 0xc0, !PT ;  /* 0x000001002d2d7812 */ /* 0x000fe400078ec0ff */
[----:B------:R-:W-:Y:S02]  /*0a30*/  LEA.HI.X R19, R18, UR7, R19, 0x2, P1 ;  /* 0x0000000712137c11 */ /* 0x000fe400088f1413 */
[----:B------:R-:W-:Y:S02]  /*0a40*/  IADD3 R45, P1, R45, R16, RZ ;  /* 0x000000102d2d7210 */ /* 0x000fe40007f3e0ff */
[----:B------:R-:W-:Y:S02]  /*0a50*/  IADD3.X R43, RZ, R43, RZ, P0, !PT ;  /* 0x0000002bff2b7210 */ /* 0x000fe400007fe4ff */
[----:B0-----:R-:W-:Y:S01]  /*0a60*/  IADD3 R40, P0, R39, R32, RZ ;  /* 0x0000002027287210 */ /* 0x001fe20007f1e0ff */
[----:B------:R-:W-:Y:S01]  /*0a70*/  IMAD.X R19, RZ, RZ, R19, P1 ;  /* 0x000000ffff137224 */ /* 0x000fe200008e0613 */
[----:B------:R-:W-:-:S02]  /*0a80*/  IADD3 R52, P1, R45, R32, RZ ;  /* 0x000000202d347210 */ /* 0x000fc40007f3e0ff */
[----:B------:R-:W-:-:S03]  /*0a90*/  IADD3.X R41, R43, R30, RZ, P0, !PT ;  /* 0x0000001e2b297210 */ /* 0x000fc600007fe4ff */
[----:B------:R-:W-:Y:S02]  /*0aa0*/  IMAD.X R53, R19, 0x1, R30, P1 ;  /* 0x0000000113357824 */ /* 0x000fe400008e061e */
[----:B------:R-:W-:-:S04]  /*0ab0*/  IMAD.WIDE R40, R20, 0x4, R40 ;  /* 0x0000000414287825 */ /* 0x000fc800078e0228 */
[----:B------:R-:W-:Y:S01]  /*0ac0*/  IMAD.WIDE R52, R20, 0x4, R52 ;  /* 0x0000000414347825 */ /* 0x000fe200078e0234 */
[----:B------:R0:W3:Y:S04]  /*0ad0*/  LDG.E.EL R30, desc[UR4][R40.64] ;  /* 0x00000004281e7981 */ /* 0x0000e8000c2e1900 */
[----:B------:R1:W3:Y:S01]  /*0ae0*/  LDG.E.EL R11, desc[UR4][R52.64] ;  /* 0x00000004340b7981 */ /* 0x0002e2000c2e1900 */
[----:B0-----:R-:W-:-:S04]  /*0af0*/  IADD3 R40, P0, R24, R35, RZ ;  /* 0x0000002318287210 */ /* 0x001fc80007f1e0ff */
[----:B------:R-:W-:Y:S02]  /*0b00*/  IADD3.X R41, R22, R33, RZ, P0, !PT ;  /* 0x0000002116297210 */ /* 0x000fe400007fe4ff */
[----:B------:R-:W-:Y:S01]  /*0b10*/  IADD3 R48, P0, R24, R17, RZ ;  /* 0x0000001118307210 */ /* 0x000fe20007f1e0ff */
[----:B------:R-:W-:-:S06]  /*0b20*/  IMAD.WIDE R40, R20, 0x4, R40 ;  /* 0x0000000414287825 */ /* 0x000fcc00078e0228 */
[----:B------:R-:W4:Y:S01]  /*0b30*/  LDG.E.EL R41, desc[UR4][R40.64] ;  /* 0x0000000428297981 */ /* 0x000f22000c2e1900 */
[----:B------:R-:W-:Y:S01]  /*0b40*/  LOP3.LUT R42, R6, 0xfffff000, RZ, 0xc0, !PT ;  /* 0xfffff000062a7812 */ /* 0x000fe200078ec0ff */
[----:B--2---:R-:W-:-:S04]  /*0b50*/  FADD R10, -R49, R10 ;  /* 0x0000000a310a7221 */ /* 0x004fc80000000100 */
[----:B------:R-:W-:Y:S01]  /*0b60*/  FFMA R10, R14, R10, R49 ;  /* 0x0000000a0e0a7223 */ /* 0x000fe20000000031 */
[----:B------:R-:W-:Y:S02]  /*0b70*/  IMAD.X R49, R22, 0x1, R37, P0 ;  /* 0x0000000116317824 */ /* 0x000fe400000e0625 */
[----:B-1----:R-:W-:-:S05]  /*0b80*/  IMAD.WIDE R52, R20, 0x4, R48 ;  /* 0x0000000414347825 */ /* 0x002fca00078e0230 */
[----:B------:R0:W4:Y:S01]  /*0b90*/  LDG.E.EL R16, desc[UR4][R52.64] ;  /* 0x0000000434107981 */ /* 0x000122000c2e1900 */
[----:B------:R-:W-:-:S04]  /*0ba0*/  IADD3 R48, P0, R24, R39, RZ ;  /* 0x0000002718307210 */ /* 0x000fc80007f1e0ff */
[----:B------:R-:W-:Y:S01]  /*0bb0*/  IADD3.X R49, R22, R43, RZ, P0, !PT ;  /* 0x0000002b16317210 */ /* 0x000fe200007fe4ff */
[----:B---3--:R-:W-:-:S04]  /*0bc0*/  FADD R11, -R30, R11 ;  /* 0x0000000b1e0b7221 */ /* 0x008fc80000000100 */
[----:B------:R-:W-:Y:S01]  /*0bd0*/  FFMA R30, R15, R11, R30 ;  /* 0x0000000b0f1e7223 */ /* 0x000fe2000000001e */
[----:B------:R-:W-:-:S04]  /*0be0*/  SHF.R.U32.HI R11, RZ, 0x19, R51 ;  /* 0x00000019ff0b7819 */ /* 0x000fc80000011633 */
[----:B------:R-:W-:-:S04]  /*0bf0*/  LOP3.LUT R11, R11, 0x40, RZ, 0xc0, !PT ;  /* 0x000000400b0b7812 */ /* 0x000fc800078ec0ff */
[----:B------:R-:W-:Y:S02]  /*0c00*/  IADD3 R38, P0, R50, R11, RZ ;  /* 0x0000000b32267210 */ /* 0x000fe40007f1e0ff */
[----:B------:R-:W-:-:S04]  /*0c10*/  SHF.R.U32.HI R11, RZ, 0x19, R47 ;  /* 0x00000019ff0b7819 */ /* 0x000fc8000001162f */
[----:B------:R-:W-:Y:S01]  /*0c20*/  LOP3.LUT R11, R11, 0x40, RZ, 0xc0, !PT ;  /* 0x000000400b0b7812 */ /* 0x000fe200078ec0ff */
[----:B------:R-:W-:-:S03]  /*0c30*/  IMAD.X R51, RZ, RZ, R51, P0 ;  /* 0x000000ffff337224 */ /* 0x000fc600000e0633 */
[----:B------:R-:W-:Y:S02]  /*0c40*/  IADD3 R18, P0, R46, R11, RZ ;  /* 0x0000000b2e127210 */ /* 0x000fe40007f1e0ff */
[----:B------:R-:W-:-:S03]  /*0c50*/  SHF.L.U64.HI R36, R38, 0x8, R51 ;  /* 0x0000000826247819 */ /* 0x000fc60000010233 */
[----:B------:R-:W-:Y:S01]  /*0c60*/  IMAD.X R47, RZ, RZ, R47, P0 ;  /* 0x000000ffff2f7224 */ /* 0x000fe200000e062f */
[----:B------:R-:W-:Y:S01]  /*0c70*/  SHF.L.U32 R38, R38, 0x8, RZ ;  /* 0x0000000826267819 */ /* 0x000fe200000006ff */
[----:B0-----:R-:W-:Y:S01]  /*0c80*/  IMAD.WIDE R52, R20, 0x4, R48 ;  /* 0x0000000414347825 */ /* 0x001fe200078e0230 */
[----:B------:R-:W-:Y:S02]  /*0c90*/  IADD3 R48, P1, R24, R45, RZ ;  /* 0x0000002d18307210 */ /* 0x000fe40007f3e0ff */
[C---:B------:R-:W-:Y:S01]  /*0ca0*/  SHF.L.U64.HI R40, R18.reuse, 0x8, R47 ;  /* 0x0000000812287819 */ /* 0x040fe2000001022f */
[----:B------:R-:W-:Y:S01]  /*0cb0*/  IMAD.SHL.U32 R18, R18, 0x100, RZ ;  /* 0x0000010012127824 */ /* 0x000fe200078e00ff */
[----:B------:R-:W-:Y:S01]  /*0cc0*/  IADD3 R46, P0, R27, R38, RZ ;  /* 0x000000261b2e7210 */ /* 0x000fe20007f1e0ff */
[----:B------:R0:W2:Y:S01]  /*0cd0*/  LDG.E.EL R32, desc[UR4][R52.64] ;  /* 0x0000000434207981 */ /* 0x0000a2000c2e1900 */
[----:B------:R-:W-:Y:S02]  /*0ce0*/  IADD3.X R49, R22, R19, RZ, P1, !PT ;  /* 0x0000001316317210 */ /* 0x000fe40000ffe4ff */
[----:B------:R-:W-:-:S02]  /*0cf0*/  IADD3 R24, P1, R18, R27, RZ ;  /* 0x0000001b12187210 */ /* 0x000fc40007f3e0ff */
[----:B------:R-:W-:-:S03]  /*0d00*/  IADD3.X R47, R25, R36, RZ, P0, !PT ;  /* 0x00000024192f7210 */ /* 0x000fc600007fe4ff */
[----:B------:R-:W-:Y:S02]  /*0d10*/  IMAD.X R25, R40, 0x1, R25, P1 ;  /* 0x0000000128197824 */ /* 0x000fe400008e0619 */
[----:B0-----:R-:W-:Y:S01]  /*0d20*/  IMAD.WIDE R52, R42, 0x4, R46 ;  /* 0x000000042a347825 */ /* 0x001fe200078e022e */
[----:B------:R-:W-:-:S03]  /*0d30*/  IADD3 R46, P1, R18, R7, RZ ;  /* 0x00000007122e7210 */ /* 0x000fc60007f3e0ff */
[----:B------:R-:W-:Y:S01]  /*0d40*/  IMAD.WIDE R50, R42, 0x4, R24 ;  /* 0x000000042a327825 */ /* 0x000fe200078e0218 */
[----:B------:R-:W-:Y:S01]  /*0d50*/  IADD3 R24, P0, R38, R7, RZ ;  /* 0x0000000726187210 */ /* 0x000fe20007f1e0ff */
[----:B------:R-:W3:Y:S02]  /*0d60*/  LDG.E.EL R22, desc[UR4][R52.64] ;  /* 0x0000000434167981 */ /* 0x000ee4000c2e1900 */
[----:B------:R-:W-:Y:S02]  /*0d70*/  IMAD.X R47, R40, 0x1, R5, P1 ;  /* 0x00000001282f7824 */ /* 0x000fe400008e0605 */
[----:B------:R-:W-:Y:S01]  /*0d80*/  IMAD.WIDE R48, R20, 0x4, R48 ;  /* 0x0000000414307825 */ /* 0x000fe200078e0230 */
[----:B------:R-:W-:Y:S01]  /*0d90*/  IADD3.X R25, R36, R5, RZ, P0, !PT ;  /* 0x0000000524197210 */ /* 0x000fe200007fe4ff */
[----:B------:R0:W5:Y:S04]  /*0da0*/  LDG.E.EL R20, desc[UR4][R50.64] ;  /* 0x0000000432147981 */ /* 0x000168000c2e1900 */
[----:B------:R1:W2:Y:S01]  /*0db0*/  LDG.E.EL R11, desc[UR4][R48.64] ;  /* 0x00000004300b7981 */ /* 0x0002a2000c2e1900 */
[----:B0-----:R-:W-:Y:S01]  /*0dc0*/  IMAD.WIDE R50, R42, 0x4, R46 ;  /* 0x000000042a327825 */ /* 0x001fe200078e022e */
[----:B------:R-:W-:-:S02]  /*0dd0*/  IADD3 R46, P0, R38, R21, RZ ;  /* 0x00000015262e7210 */ /* 0x000fc40007f1e0ff */
[----:B-1----:R-:W-:Y:S01]  /*0de0*/  IADD3 R48, P1, R18, R21, RZ ;  /* 0x0000001512307210 */ /* 0x002fe20007f3e0ff */
[----:B------:R-:W-:Y:S01]  /*0df0*/  IMAD.WIDE R24, R42, 0x4, R24 ;  /* 0x000000042a187825 */ /* 0x000fe200078e0218 */
[----:B------:R-:W-:Y:S01]  /*0e00*/  IADD3.X R47, R36, R23, RZ, P0, !PT ;  /* 0x00000017242f7210 */ /* 0x000fe200007fe4ff */
[----:B------:R0:W5:Y:S02]  /*0e10*/  LDG.E.EL R27, desc[UR4][R50.64] ;  /* 0x00000004321b7981 */ /* 0x000164000c2e1900 */
[----:B------:R-:W-:Y:S02]  /*0e20*/  IMAD.X R49, R40, 0x1, R23, P1 ;  /* 0x0000000128317824 */ /* 0x000fe400008e0617 */
[C---:B------:R-:W-:Y:S01]  /*0e30*/  IMAD.WIDE R52, R42.reuse, 0x4, R46 ;  /* 0x000000042a347825 */ /* 0x040fe200078e022e */
[----:B------:R-:W-:Y:S01]  /*0e40*/  IADD3 R46, P0, R29, R38, RZ ;  /* 0x000000261d2e7210 */ /* 0x000fe20007f1e0ff */
[----:B------:R-:W3:Y:S03]  /*0e50*/  LDG.E.EL R25, desc[UR4][R24.64] ;  /* 0x0000000418197981 */ /* 0x000ee6000c2e1900 */
[----:B------:R-:W-:Y:S01]  /*0e60*/  IADD3.X R47, R31, R36, RZ, P0, !PT ;  /* 0x000000241f2f7210 */ /* 0x000fe200007fe4ff */
[----:B0-----:R-:W-:Y:S01]  /*0e70*/  IMAD.WIDE R50, R42, 0x4, R48 ;  /* 0x000000042a327825 */ /* 0x001fe200078e0230 */
[----:B------:R-:W-:-:S04]  /*0e80*/  IADD3 R48, P1, R18, R29, RZ ;  /* 0x0000001d12307210 */ /* 0x000fc80007f3e0ff */
[----:B------:R0:W3:Y:S01]  /*0e90*/  LDG.E.EL R34, desc[UR4][R50.64] ;  /* 0x0000000432227981 */ /* 0x0000e2000c2e1900 */
[----:B------:R-:W-:-:S03]  /*0ea0*/  IMAD.X R49, R40, 0x1, R31, P1 ;  /* 0x0000000128317824 */ /* 0x000fc600008e061f */
[----:B------:R1:W3:Y:S01]  /*0eb0*/  LDG.E.EL R24, desc[UR4][R52.64] ;  /* 0x0000000434187981 */ /* 0x0002e2000c2e1900 */
[----:B0-----:R-:W-:-:S04]  /*0ec0*/  IMAD.WIDE R50, R42, 0x4, R48 ;  /* 0x000000042a327825 */ /* 0x001fc800078e0230 */
[C---:B-1----:R-:W-:Y:S01]  /*0ed0*/  IMAD.WIDE R52, R42.reuse, 0x4, R46 ;  /* 0x000000042a347825 */ /* 0x042fe200078e022e */
[----:B------:R-:W-:Y:S01]  /*0ee0*/  IADD3 R46, P0, R38, R35, RZ ;  /* 0x00000023262e7210 */ /* 0x000fe20007f1e0ff */
[----:B------:R0:W3:Y:S03]  /*0ef0*/  LDG.E.EL R21, desc[UR4][R50.64] ;  /* 0x0000000432157981 */ /* 0x0000e6000c2e1900 */
[----:B------:R-:W-:Y:S01]  /*0f00*/  IADD3.X R47, R36, R33, RZ, P0, !PT ;  /* 0x00000021242f7210 */ /* 0x000fe200007fe4ff */
[----:B------:R1:W3:Y:S01]  /*0f10*/  LDG.E.EL R23, desc[UR4][R52.64] ;  /* 0x0000000434177981 */ /* 0x0002e2000c2e1900 */
[----:B------:R-:W-:Y:S01]  /*0f20*/  IADD3 R48, P1, R18, R35, RZ ;  /* 0x0000002312307210 */ /* 0x000fe20007f3e0ff */
[----:B0-----:R-:W-:Y:S01]  /*0f30*/  IMAD.WIDE R50, R42, 0x4, R46 ;  /* 0x000000042a327825 */ /* 0x001fe200078e022e */
[----:B------:R-:W-:Y:S02]  /*0f40*/  IADD3 R46, P0, R17, R38, RZ ;  /* 0x00000026112e7210 */ /* 0x000fe40007f1e0ff */
[----:B------:R-:W-:Y:S01]  /*0f50*/  SHF.R.S32.HI R5, RZ, 0xc, R4 ;  /* 0x0000000cff057819 */ /* 0x000fe20000011404 */
[----:B------:R-:W-:Y:S01]  /*0f60*/  IMAD.X R49, R40, 0x1, R33, P1 ;  /* 0x0000000128317824 */ /* 0x000fe200008e0621 */
[----:B------:R-:W-:Y:S01]  /*0f70*/  IADD3.X R47, R37, R36, RZ, P0, !PT ;  /* 0x00000024252f7210 */ /* 0x000fe200007fe4ff */
[----:B------:R0:W3:Y:S01]  /*0f80*/  LDG.E.EL R33, desc[UR4][R50.64] ;  /* 0x0000000432217981 */ /* 0x0000e2000c2e1900 */
[----:B------:R-:W-:Y:S01]  /*0f90*/  LEA.HI R7, R5, R5, RZ, 0x8 ;  /* 0x0000000505077211 */ /* 0x000fe200078f40ff */
[----:B------:R-:W-:Y:S01]  /*0fa0*/  IMAD.WIDE R48, R42, 0x4, R48 ;  /* 0x000000042a307825 */ /* 0x000fe200078e0230 */
[----:B------:R-:W-:-:S02]  /*0fb0*/  SHF.R.S32.HI R6, RZ, 0xc, R6 ;  /* 0x0000000cff067819 */ /* 0x000fc40000011406 */
[----:B------:R-:W-:Y:S01]  /*0fc0*/  IADD3 R44, P2, R18, R39, RZ ;  /* 0x00000027122c7210 */ /* 0x000fe20007f5e0ff */
[----:B-1----:R-:W-:Y:S01]  /*0fd0*/  IMAD.WIDE R52, R42, 0x4, R46 ;  /* 0x000000042a347825 */ /* 0x002fe200078e022e */
[----:B------:R-:W-:Y:S01]  /*0fe0*/  IADD3 R46, P3, R18, R17, RZ ;  /* 0x00000011122e7210 */ /* 0x000fe20007f7e0ff */
[----:B------:R1:W3:Y:S01]  /*0ff0*/  LDG.E.EL R29, desc[UR4][R48.64] ;  /* 0x00000004301d7981 */ /* 0x0002e2000c2e1900 */
[----:B0-----:R-:W-:Y:S02]  /*1000*/  IADD3 R50, P4, R18, R45, RZ ;  /* 0x0000002d12327210 */ /* 0x001fe40007f9e0ff */
[----:B------:R-:W-:Y:S01]  /*1010*/  LOP3.LUT R18, R7, 0xffffff00, RZ, 0xc0, !PT ;  /* 0xffffff0007127812 */ /* 0x000fe200078ec0ff */
[----:B------:R0:W3:Y:S01]  /*1020*/  LDG.E.EL R31, desc[UR4][R52.64] ;  /* 0x00000004341f7981 */ /* 0x0000e2000c2e1900 */
[----:B------:R-:W-:Y:S02]  /*1030*/  LEA.HI R7, R6, R6, RZ, 0x8 ;  /* 0x0000000606077211 */ /* 0x000fe400078f40ff */
[----:B------:R-:W-:-:S02]  /*1040*/  IADD3 R4, P0, R38, R39, RZ ;  /* 0x0000002726047210 */ /* 0x000fc40007f1e0ff */
[----:B-1----:R-:W-:Y:S02]  /*1050*/  IADD3 R48, P1, R45, R38, RZ ;  /* 0x000000262d307210 */ /* 0x002fe40007f3e0ff */
[----:B------:R-:W-:Y:S01]  /*1060*/  LOP3.LUT R7, R7, 0xffffff00, RZ, 0xc0, !PT ;  /* 0xffffff0007077812 */ /* 0x000fe200078ec0ff */
[----:B------:R-:W-:Y:S01]  /*1070*/  IMAD.X R47, R40, 0x1, R37, P3 ;  /* 0x00000001282f7824 */ /* 0x000fe200018e0625 */
[----:B------:R-:W-:Y:S01]  /*1080*/  IADD3 R18, R5, -R18, RZ ;  /* 0x8000001205127210 */ /* 0x000fe20007ffe0ff */
[----:B------:R-:W-:Y:S01]  /*1090*/  IMAD.X R5, R36, 0x1, R43, P0 ;  /* 0x0000000124057824 */ /* 0x000fe200000e062b */
[----:B------:R-:W-:Y:S01]  /*10a0*/  IADD3.X R45, R40, R43, RZ, P2, !PT ;  /* 0x0000002b282d7210 */ /* 0x000fe200017fe4ff */
[----:B------:R-:W-:Y:S01]  /*10b0*/  IMAD.X R49, R19, 0x1, R36, P1 ;  /* 0x0000000113317824 */ /* 0x000fe200008e0624 */
[----:B------:R-:W-:Y:S01]  /*10c0*/  IADD3.X R51, R40, R19, RZ, P4, !PT ;  /* 0x0000001328337210 */ /* 0x000fe200027fe4ff */
[----:B------:R-:W-:Y:S02]  /*10d0*/  IMAD.IADD R17, R6, 0x1, -R7 ;  /* 0x0000000106117824 */ /* 0x000fe400078e0a07 */
[C---:B------:R-:W-:Y:S01]  /*10e0*/  IMAD.WIDE R38, R42.reuse, 0x4, R46 ;  /* 0x000000042a267825 */ /* 0x040fe200078e022e */
[----:B------:R-:W1:Y:S03]  /*10f0*/  LDC.64 R6, c[0x0][0x258] ;  /* 0x00009600ff067b82 */ /* 0x000e660000000a00 */
[----:B------:R-:W-:-:S02]  /*1100*/  IMAD.WIDE R4, R42, 0x4, R4 ;  /* 0x000000042a047825 */ /* 0x000fc400078e0204 */
[----:B------:R-:W3:Y:S02]  /*1110*/  LDG.E.EL R38, desc[UR4][R38.64] ;  /* 0x0000000426267981 */ /* 0x000ee4000c2e1900 */
[C---:B------:R-:W-:Y:S02]  /*1120*/  IMAD.WIDE R44, R42.reuse, 0x4, R44 ;  /* 0x000000042a2c7825 */ /* 0x040fe400078e022c */
[----:B------:R-:W3:Y:S02]  /*1130*/  LDG.E.EL R36, desc[UR4][R4.64] ;  /* 0x0000000404247981 */ /* 0x000ee4000c2e1900 */
[C---:B------:R-:W-:Y:S02]  /*1140*/  IMAD.WIDE R48, R42.reuse, 0x4, R48 ;  /* 0x000000042a307825 */ /* 0x040fe400078e0230 */
[----:B------:R-:W3:Y:S02]  /*1150*/  LDG.E.EL R40, desc[UR4][R44.64] ;  /* 0x000000042c287981 */ /* 0x000ee4000c2e1900 */
[----:B------:R-:W-:-:S02]  /*1160*/  IMAD.WIDE R50, R42, 0x4, R50 ;  /* 0x000000042a327825 */ /* 0x000fc400078e0232 */
[----:B------:R-:W0:Y:S01]  /*1170*/  LDC.64 R42, c[0x0][0x250] ;  /* 0x00009400ff2a7b82 */ /* 0x000e220000000a00 */
[----:B------:R-:W3:Y:S04]  /*1180*/  LDG.E.EL R35, desc[UR4][R48.64] ;  /* 0x0000000430237981 */ /* 0x000ee8000c2e1900 */
[----:B------:R-:W3:Y:S01]  /*1190*/  LDG.E.EL R37, desc[UR4][R50.64] ;  /* 0x0000000432257981 */ /* 0x000ee2000c2e1900 */
[----:B-1----:R-:W-:-:S04]  /*11a0*/  IMAD.WIDE R46, R18, 0x4, R6 ;  /* 0x00000004122e7825 */ /* 0x002fc800078e0206 */
[----:B0-----:R-:W-:Y:S02]  /*11b0*/  IMAD.WIDE R52, R17, 0x4, R6 ;  /* 0x0000000411347825 */ /* 0x001fe400078e0206 */
[----:B------:R-:W3:Y:S04]  /*11c0*/  LDG.E.EL R46, desc[UR4][R46.64] ;  /* 0x000000042e2e7981 */ /* 0x000ee8000c2e1900 */
[----:B------:R-:W3:Y:S01]  /*11d0*/  LDG.E.EL R52, desc[UR4][R52.64] ;  /* 0x0000000434347981 */ /* 0x000ee2000c2e1900 */
[----:B------:R-:W-:-:S05]  /*11e0*/  IMAD.WIDE R42, R0, 0x4, R42 ;  /* 0x00000004002a7825 */ /* 0x000fca00078e022a */
[----:B------:R-:W3:Y:S01]  /*11f0*/  LDG.E.128 R4, desc[UR4][R42.64] ;  /* 0x000000042a047981 */ /* 0x000ee2000c1e1d00 */
[----:B----4-:R-:W-:-:S04]  /*1200*/  FADD R16, -R41, R16 ;  /* 0x0000001029107221 */ /* 0x010fc80000000100 */
[----:B------:R-:W-:Y:S02]  /*1210*/  FFMA R41, R14, R16, R41 ;  /* 0x000000100e297223 */ /* 0x000fe40000000029 */
[----:B------:R-:W4:Y:S01]  /*1220*/  LDG.E.128 R16, desc[UR4][R42.64+0x800] ;  /* 0x000800042a107981 */ /* 0x000f22000c1e1d00 */
[----:B------:R-:W-:Y:S01]  /*1230*/  FADD R8, -R26, R8 ;  /* 0x000000081a087221 */ /* 0x000fe20000000100 */
[----:B------:R-:W-:Y:S01]  /*1240*/  FADD R9, -R28, R9 ;  /* 0x000000091c097221 */ /* 0x000fe20000000100 */
[----:B------:R-:W-:Y:S02]  /*1250*/  FADD R41, -R10, R41 ;  /* 0x000000290a297221 */ /* 0x000fe40000000100 */
[C---:B------:R-:W-:Y:S01]  /*1260*/  FFMA R26, R3.reuse, R8, R26 ;  /* 0x00000008031a7223 */ /* 0x040fe2000000001a */
[C---:B------:R-:W-:Y:S02]  /*1270*/  FFMA R28, R3.reuse, R9, R28 ;  /* 0x00000009031c7223 */ /* 0x040fe4000000001c */
[----:B------:R-:W0:Y:S01]  /*1280*/  LDC.64 R8, c[0x0][0x210] ;  /* 0x00008400ff087b82 */ /* 0x000e220000000a00 */
[----:B------:R-:W-:Y:S01]  /*1290*/  FFMA R10, R3, R41, R10 ;  /* 0x00000029030a7223 */ /* 0x000fe2000000000a */
[----:B--2---:R-:W-:-:S04]  /*12a0*/  FADD R11, -R32, R11 ;  /* 0x0000000b200b7221 */ /* 0x004fc80000000100 */
[----:B------:R-:W-:-:S04]  /*12b0*/  FFMA R11, R15, R11, R32 ;  /* 0x0000000b0f0b7223 */ /* 0x000fc80000000020 */
[----:B------:R-:W-:-:S04]  /*12c0*/  FADD R11, -R30, R11 ;  /* 0x0000000b1e0b7221 */ /* 0x000fc80000000100 */
[----:B------:R-:W-:Y:S01]  /*12d0*/  FFMA R3, R3, R11, R30 ;  /* 0x0000000b03037223 */ /* 0x000fe2000000001e */
[----:B-----5:R-:W-:Y:S01]  /*12e0*/  FADD R20, -R27, R20 ;  /* 0x000000141b147221 */ /* 0x020fe20000000100 */
[----:B---3--:R-:W-:-:S03]  /*12f0*/  FADD R22, -R25, R22 ;  /* 0x0000001619167221 */ /* 0x008fc60000000100 */
[C---:B------:R-:W-:Y:S01]  /*1300*/  FFMA R20, R12.reuse, R20, R27 ;  /* 0x000000140c147223 */ /* 0x040fe2000000001b */
[----:B------:R-:W-:-:S04]  /*1310*/  FFMA R25, R12, R22, R25 ;  /* 0x000000160c197223 */ /* 0x000fc80000000019 */
[----:B------:R-:W-:Y:S01]  /*1320*/  FADD R20, -R25, R20 ;  /* 0x0000001419147221 */ /* 0x000fe20000000100 */
[----:B------:R-:W-:Y:S01]  /*1330*/  FADD R21, -R34, R21 ;  /* 0x0000001522157221 */ /* 0x000fe20000000100 */
[----:B------:R-:W-:-:S03]  /*1340*/  FADD R11, -R24, R23 ;  /* 0x00000017180b7221 */ /* 0x000fc60000000100 */
[C---:B------:R-:W-:Y:S01]  /*1350*/  FFMA R34, R13.reuse, R21, R34 ;  /* 0x000000150d227223 */ /* 0x040fe20000000022 */
[----:B------:R-:W-:-:S04]  /*1360*/  FFMA R11, R13, R11, R24 ;  /* 0x0000000b0d0b7223 */ /* 0x000fc80000000018 */
[----:B------:R-:W-:Y:S01]  /*1370*/  FADD R34, -R11, R34 ;  /* 0x000000220b227221 */ /* 0x000fe20000000100 */
[----:B------:R-:W-:-:S03]  /*1380*/  FFMA R20, R2, R20, R25 ;  /* 0x0000001402147223 */ /* 0x000fc60000000019 */
[----:B------:R-:W-:Y:S01]  /*1390*/  FFMA R34, R2, R34, R11 ;  /* 0x0000002202227223 */ /* 0x000fe2000000000b */
[----:B------:R-:W-:-:S04]  /*13a0*/  FADD R31, -R33, R31 ;  /* 0x0000001f211f7221 */ /* 0x000fc80000000100 */
[----:B------:R-:W-:Y:S01]  /*13b0*/  FFMA R31, R14, R31, R33 ;  /* 0x0000001f0e1f7223 */ /* 0x000fe20000000021 */
[----:B------:R-:W-:-:S04]  /*13c0*/  FADD R38, -R29, R38 ;  /* 0x000000261d267221 */ /* 0x000fc80000000100 */
[----:B------:R-:W-:Y:S01]  /*13d0*/  FFMA R38, R14, R38, R29 ;  /* 0x000000260e267223 */ /* 0x000fe2000000001d */
[----:B------:R-:W-:Y:S01]  /*13e0*/  FADD R35, -R36, R35 ;  /* 0x0000002324237221 */ /* 0x000fe20000000100 */
[----:B------:R-:W-:-:S03]  /*13f0*/  FADD R37, -R40, R37 ;  /* 0x0000002528257221 */ /* 0x000fc60000000100 */
[C---:B------:R-:W-:Y:S01]  /*1400*/  FFMA R35, R15.reuse, R35, R36 ;  /* 0x000000230f237223 */ /* 0x040fe20000000024 */
[----:B------:R-:W-:Y:S01]  /*1410*/  FFMA R40, R15, R37, R40 ;  /* 0x000000250f287223 */ /* 0x000fe20000000028 */
[----:B------:R-:W-:-:S03]  /*1420*/  FADD R38, -R31, R38 ;  /* 0x000000261f267221 */ /* 0x000fc60000000100 */
[----:B------:R-:W-:Y:S01]  /*1430*/  FADD R40, -R35, R40 ;  /* 0x0000002823287221 */ /* 0x000fe20000000100 */
[----:B------:R-:W-:-:S03]  /*1440*/  FFMA R38, R2, R38, R31 ;  /* 0x0000002602267223 */ /* 0x000fc6000000001f */
[----:B------:R-:W-:Y:S01]  /*1450*/  FFMA R40, R2, R40, R35 ;  /* 0x0000002802287223 */ /* 0x000fe20000000023 */
[--C-:B------:R-:W-:Y:S01]  /*1460*/  FADD R11, R4, R46.reuse ;  /* 0x0000002e040b7221 */ /* 0x100fe20000000000 */
[--C-:B------:R-:W-:Y:S01]  /*1470*/  FADD R13, R5, R46.reuse ;  /* 0x0000002e050d7221 */ /* 0x100fe20000000000 */
[--C-:B------:R-:W-:Y:S01]  /*1480*/  FADD R15, R6, R46.reuse ;  /* 0x0000002e060f7221 */ /* 0x100fe20000000000 */
[----:B------:R-:W-:Y:S01]  /*1490*/  FADD R46, R7, R46 ;  /* 0x0000002e072e7221 */ /* 0x000fe20000000000 */
[----:B0-----:R-:W-:-:S04]  /*14a0*/  IMAD.WIDE R4, R0, 0x4, R8 ;  /* 0x0000000400047825 */ /* 0x001fc800078e0208 */
[----:B------:R-:W-:Y:S01]  /*14b0*/  FADD R8, R26, R11 ;  /* 0x0000000b1a087221 */ /* 0x000fe20000000000 */
[----:B------:R-:W-:Y:S01]  /*14c0*/  FADD R9, R28, R13 ;  /* 0x0000000d1c097221 */ /* 0x000fe20000000000 */
[----:B------:R-:W-:Y:S01]  /*14d0*/  FADD R10, R10, R15 ;  /* 0x0000000f0a0a7221 */ /* 0x000fe20000000000 */
[----:B------:R-:W-:-:S05]  /*14e0*/  FADD R11, R3, R46 ;  /* 0x0000002e030b7221 */ /* 0x000fca0000000000 */
[----:B------:R-:W-:Y:S01]  /*14f0*/  STG.E.128 desc[UR4][R4.64], R8 ;  /* 0x0000000804007986 */ /* 0x000fe2000c101d04 */
[--C-:B----4-:R-:W-:Y:S01]  /*1500*/  FADD R7, R16, R52.reuse ;  /* 0x0000003410077221 */ /* 0x110fe20000000000 */
[--C-:B------:R-:W-:Y:S01]  /*1510*/  FADD R17, R17, R52.reuse ;  /* 0x0000003411117221 */ /* 0x100fe20000000000 */
[--C-:B------:R-:W-:Y:S01]  /*1520*/  FADD R21, R18, R52.reuse ;  /* 0x0000003412157221 */ /* 0x100fe20000000000 */
[----:B------:R-:W-:Y:S01]  /*1530*/  FADD R19, R19, R52 ;  /* 0x0000003413137221 */ /* 0x000fe20000000000 */
[----:B------:R-:W-:Y:S01]  /*1540*/  FADD R16, R20, R7 ;  /* 0x0000000714107221 */ /* 0x000fe20000000000 */
[----:B------:R-:W-:Y:S01]  /*1550*/  FADD R17, R34, R17 ;  /* 0x0000001122117221 */ /* 0x000fe20000000000 */
[----:B------:R-:W-:Y:S01]  /*1560*/  FADD R18, R38, R21 ;  /* 0x0000001526127221 */ /* 0x000fe20000000000 */
[----:B------:R-:W-:-:S05]  /*1570*/  FADD R19, R40, R19 ;  /* 0x0000001328137221 */ /* 0x000fca0000000000 */
[----:B------:R-:W-:Y:S01]  /*1580*/  STG.E.128 desc[UR4][R4.64+0x800], R16 ;  /* 0x0008001004007986 */ /* 0x000fe2000c101d04 */
[----:B------:R-:W-:Y:S05]  /*1590*/  EXIT ;  /* 0x000000000000794d */ /* 0x000fea0003800000 */
.L_x_0:
[----:B------:R-:W-:-:S00]  /*15a0*/  BRA `(.L_x_0) ;  /* 0xfffffffc00fc7947 */ /* 0x000fc0000383ffff */
[----:B------:R-:W-:-:S00]  /*15b0*/  NOP ;  /* 0x0000000000007918 */ /* 0x000fc00000000000 */
        /* <DEDUP_REMOVED lines=12> */
.L_x_1:


//--------------------- .nv.constant0.triton_poi_fused__unsafe_index_add_convolution_mul_sub_4 --------------------------
	.section	.nv.constant0.triton_poi_fused__unsafe_index_add_convolution_mul_sub_4,"a",@progbits
	.sectionflags	@""
	.align	4
.nv.constant0.triton_poi_fused__unsafe_index_add_convolution_mul_sub_4:
	.zero		612
